//
// Generated by NVIDIA NVVM Compiler
//
// Compiler Build ID: CL-36424714
// Cuda compilation tools, release 13.0, V13.0.88
// Based on NVVM 20.0.0
//

.version 9.0
.target sm_100
.address_size 64

	// .globl	_Z4corrPK6float2S1_iiPS_

.visible .entry _Z4corrPK6float2S1_iiPS_(
	.param .u64 .ptr .align 1 _Z4corrPK6float2S1_iiPS__param_0,
	.param .u64 .ptr .align 1 _Z4corrPK6float2S1_iiPS__param_1,
	.param .u32 _Z4corrPK6float2S1_iiPS__param_2,
	.param .u32 _Z4corrPK6float2S1_iiPS__param_3,
	.param .u64 .ptr .align 1 _Z4corrPK6float2S1_iiPS__param_4
)
{
	.reg .pred 	%p<12>;
	.reg .b32 	%r<44>;
	.reg .b32 	%f<204>;
	.reg .b64 	%rd<30>;

	ld.param.u64 	%rd8, [_Z4corrPK6float2S1_iiPS__param_0];
	ld.param.u64 	%rd9, [_Z4corrPK6float2S1_iiPS__param_1];
	ld.param.u32 	%r24, [_Z4corrPK6float2S1_iiPS__param_2];
	ld.param.u32 	%r25, [_Z4corrPK6float2S1_iiPS__param_3];
	ld.param.u64 	%rd7, [_Z4corrPK6float2S1_iiPS__param_4];
	cvta.to.global.u64 	%rd1, %rd9;
	cvta.to.global.u64 	%rd2, %rd8;
	mov.u32 	%r26, %ctaid.x;
	mov.u32 	%r27, %ntid.x;
	mov.u32 	%r28, %tid.x;
	mad.lo.s32 	%r1, %r26, %r27, %r28;
	setp.ge.s32 	%p1, %r1, %r25;
	@%p1 bra 	$L__BB0_15;
	mov.u32 	%r29, %ctaid.y;
	mov.u32 	%r30, %ntid.y;
	mov.u32 	%r31, %tid.y;
	mad.lo.s32 	%r2, %r29, %r30, %r31;
	setp.ge.s32 	%p2, %r2, %r25;
	@%p2 bra 	$L__BB0_15;
	mul.lo.s32 	%r39, %r24, %r1;
	mul.lo.s32 	%r38, %r24, %r2;
	setp.lt.s32 	%p3, %r24, 1;
	mov.f32 	%f202, 0f00000000;
	mov.f32 	%f203, %f202;
	@%p3 bra 	$L__BB0_14;
	and.b32  	%r5, %r24, 7;
	setp.lt.u32 	%p4, %r24, 8;
	mov.f32 	%f203, 0f00000000;
	mov.f32 	%f202, %f203;
	@%p4 bra 	$L__BB0_6;
	and.b32  	%r32, %r24, 2147483640;
	neg.s32 	%r35, %r32;
	add.s64 	%rd3, %rd2, 32;
	mul.wide.u32 	%rd10, %r38, 8;
	add.s64 	%rd11, %rd10, %rd1;
	add.s64 	%rd29, %rd11, 32;
	mov.f32 	%f203, 0f00000000;
$L__BB0_5:
	.pragma "nounroll";
	mul.wide.s32 	%rd12, %r39, 8;
	add.s64 	%rd13, %rd3, %rd12;
	ld.global.v2.f32 	{%f29, %f30}, [%rd13+-32];
	ld.global.v2.f32 	{%f31, %f32}, [%rd29+-32];
	mul.f32 	%f33, %f30, %f32;
	fma.rn.f32 	%f34, %f29, %f31, %f33;
	add.f32 	%f35, %f203, %f34;
	mul.f32 	%f36, %f30, %f31;
	mul.f32 	%f37, %f29, %f32;
	sub.f32 	%f38, %f36, %f37;
	add.f32 	%f39, %f202, %f38;
	ld.global.f32 	%f40, [%rd13+-24];
	ld.global.f32 	%f41, [%rd29+-24];
	ld.global.f32 	%f42, [%rd13+-20];
	ld.global.f32 	%f43, [%rd29+-20];
	mul.f32 	%f44, %f42, %f43;
	fma.rn.f32 	%f45, %f40, %f41, %f44;
	add.f32 	%f46, %f35, %f45;
	mul.f32 	%f47, %f42, %f41;
	mul.f32 	%f48, %f40, %f43;
	sub.f32 	%f49, %f47, %f48;
	add.f32 	%f50, %f39, %f49;
	ld.global.f32 	%f51, [%rd13+-16];
	ld.global.f32 	%f52, [%rd29+-16];
	ld.global.f32 	%f53, [%rd13+-12];
	ld.global.f32 	%f54, [%rd29+-12];
	mul.f32 	%f55, %f53, %f54;
	fma.rn.f32 	%f56, %f51, %f52, %f55;
	add.f32 	%f57, %f46, %f56;
	mul.f32 	%f58, %f53, %f52;
	mul.f32 	%f59, %f51, %f54;
	sub.f32 	%f60, %f58, %f59;
	add.f32 	%f61, %f50, %f60;
	ld.global.f32 	%f62, [%rd13+-8];
	ld.global.f32 	%f63, [%rd29+-8];
	ld.global.f32 	%f64, [%rd13+-4];
	ld.global.f32 	%f65, [%rd29+-4];
	mul.f32 	%f66, %f64, %f65;
	fma.rn.f32 	%f67, %f62, %f63, %f66;
	add.f32 	%f68, %f57, %f67;
	mul.f32 	%f69, %f64, %f63;
	mul.f32 	%f70, %f62, %f65;
	sub.f32 	%f71, %f69, %f70;
	add.f32 	%f72, %f61, %f71;
	ld.global.f32 	%f73, [%rd13];
	ld.global.f32 	%f74, [%rd29];
	ld.global.f32 	%f75, [%rd13+4];
	ld.global.f32 	%f76, [%rd29+4];
	mul.f32 	%f77, %f75, %f76;
	fma.rn.f32 	%f78, %f73, %f74, %f77;
	add.f32 	%f79, %f68, %f78;
	mul.f32 	%f80, %f75, %f74;
	mul.f32 	%f81, %f73, %f76;
	sub.f32 	%f82, %f80, %f81;
	add.f32 	%f83, %f72, %f82;
	ld.global.f32 	%f84, [%rd13+8];
	ld.global.f32 	%f85, [%rd29+8];
	ld.global.f32 	%f86, [%rd13+12];
	ld.global.f32 	%f87, [%rd29+12];
	mul.f32 	%f88, %f86, %f87;
	fma.rn.f32 	%f89, %f84, %f85, %f88;
	add.f32 	%f90, %f79, %f89;
	mul.f32 	%f91, %f86, %f85;
	mul.f32 	%f92, %f84, %f87;
	sub.f32 	%f93, %f91, %f92;
	add.f32 	%f94, %f83, %f93;
	ld.global.f32 	%f95, [%rd13+16];
	ld.global.f32 	%f96, [%rd29+16];
	ld.global.f32 	%f97, [%rd13+20];
	ld.global.f32 	%f98, [%rd29+20];
	mul.f32 	%f99, %f97, %f98;
	fma.rn.f32 	%f100, %f95, %f96, %f99;
	add.f32 	%f101, %f90, %f100;
	mul.f32 	%f102, %f97, %f96;
	mul.f32 	%f103, %f95, %f98;
	sub.f32 	%f104, %f102, %f103;
	add.f32 	%f105, %f94, %f104;
	ld.global.f32 	%f106, [%rd13+24];
	ld.global.f32 	%f107, [%rd29+24];
	ld.global.f32 	%f108, [%rd13+28];
	ld.global.f32 	%f109, [%rd29+28];
	mul.f32 	%f110, %f108, %f109;
	fma.rn.f32 	%f111, %f106, %f107, %f110;
	add.f32 	%f203, %f101, %f111;
	mul.f32 	%f112, %f108, %f107;
	mul.f32 	%f113, %f106, %f109;
	sub.f32 	%f114, %f112, %f113;
	add.f32 	%f202, %f105, %f114;
	add.s32 	%r39, %r39, 8;
	add.s32 	%r38, %r38, 8;
	add.s32 	%r35, %r35, 8;
	add.s64 	%rd29, %rd29, 64;
	setp.ne.s32 	%p5, %r35, 0;
	@%p5 bra 	$L__BB0_5;
$L__BB0_6:
	setp.eq.s32 	%p6, %r5, 0;
	@%p6 bra 	$L__BB0_14;
	and.b32  	%r15, %r24, 3;
	setp.lt.u32 	%p7, %r5, 4;
	@%p7 bra 	$L__BB0_9;
	mul.wide.s32 	%rd14, %r39, 8;
	add.s64 	%rd15, %rd2, %rd14;
	ld.global.v2.f32 	{%f116, %f117}, [%rd15];
	mul.wide.u32 	%rd16, %r38, 8;
	add.s64 	%rd17, %rd1, %rd16;
	ld.global.v2.f32 	{%f118, %f119}, [%rd17];
	mul.f32 	%f120, %f117, %f119;
	fma.rn.f32 	%f121, %f116, %f118, %f120;
	add.f32 	%f122, %f203, %f121;
	mul.f32 	%f123, %f117, %f118;
	mul.f32 	%f124, %f116, %f119;
	sub.f32 	%f125, %f123, %f124;
	add.f32 	%f126, %f202, %f125;
	ld.global.f32 	%f127, [%rd15+8];
	ld.global.f32 	%f128, [%rd17+8];
	ld.global.f32 	%f129, [%rd15+12];
	ld.global.f32 	%f130, [%rd17+12];
	mul.f32 	%f131, %f129, %f130;
	fma.rn.f32 	%f132, %f127, %f128, %f131;
	add.f32 	%f133, %f122, %f132;
	mul.f32 	%f134, %f129, %f128;
	mul.f32 	%f135, %f127, %f130;
	sub.f32 	%f136, %f134, %f135;
	add.f32 	%f137, %f126, %f136;
	ld.global.f32 	%f138, [%rd15+16];
	ld.global.f32 	%f139, [%rd17+16];
	ld.global.f32 	%f140, [%rd15+20];
	ld.global.f32 	%f141, [%rd17+20];
	mul.f32 	%f142, %f140, %f141;
	fma.rn.f32 	%f143, %f138, %f139, %f142;
	add.f32 	%f144, %f133, %f143;
	mul.f32 	%f145, %f140, %f139;
	mul.f32 	%f146, %f138, %f141;
	sub.f32 	%f147, %f145, %f146;
	add.f32 	%f148, %f137, %f147;
	ld.global.f32 	%f149, [%rd15+24];
	ld.global.f32 	%f150, [%rd17+24];
	ld.global.f32 	%f151, [%rd15+28];
	ld.global.f32 	%f152, [%rd17+28];
	mul.f32 	%f153, %f151, %f152;
	fma.rn.f32 	%f154, %f149, %f150, %f153;
	add.f32 	%f203, %f144, %f154;
	mul.f32 	%f155, %f151, %f150;
	mul.f32 	%f156, %f149, %f152;
	sub.f32 	%f157, %f155, %f156;
	add.f32 	%f202, %f148, %f157;
	add.s32 	%r39, %r39, 4;
	add.s32 	%r38, %r38, 4;
$L__BB0_9:
	setp.eq.s32 	%p8, %r15, 0;
	@%p8 bra 	$L__BB0_14;
	setp.eq.s32 	%p9, %r15, 1;
	@%p9 bra 	$L__BB0_12;
	mul.wide.s32 	%rd18, %r39, 8;
	add.s64 	%rd19, %rd2, %rd18;
	ld.global.v2.f32 	{%f159, %f160}, [%rd19];
	mul.wide.u32 	%rd20, %r38, 8;
	add.s64 	%rd21, %rd1, %rd20;
	ld.global.v2.f32 	{%f161, %f162}, [%rd21];
	mul.f32 	%f163, %f160, %f162;
	fma.rn.f32 	%f164, %f159, %f161, %f163;
	add.f32 	%f165, %f203, %f164;
	mul.f32 	%f166, %f160, %f161;
	mul.f32 	%f167, %f159, %f162;
	sub.f32 	%f168, %f166, %f167;
	add.f32 	%f169, %f202, %f168;
	ld.global.f32 	%f170, [%rd19+8];
	ld.global.f32 	%f171, [%rd21+8];
	ld.global.f32 	%f172, [%rd19+12];
	ld.global.f32 	%f173, [%rd21+12];
	mul.f32 	%f174, %f172, %f173;
	fma.rn.f32 	%f175, %f170, %f171, %f174;
	add.f32 	%f203, %f165, %f175;
	mul.f32 	%f176, %f172, %f171;
	mul.f32 	%f177, %f170, %f173;
	sub.f32 	%f178, %f176, %f177;
	add.f32 	%f202, %f169, %f178;
	add.s32 	%r39, %r39, 2;
	add.s32 	%r38, %r38, 2;
$L__BB0_12:
	and.b32  	%r33, %r24, 1;
	setp.eq.b32 	%p10, %r33, 1;
	not.pred 	%p11, %p10;
	@%p11 bra 	$L__BB0_14;
	mul.wide.s32 	%rd22, %r39, 8;
	add.s64 	%rd23, %rd2, %rd22;
	ld.global.v2.f32 	{%f179, %f180}, [%rd23];
	mul.wide.u32 	%rd24, %r38, 8;
	add.s64 	%rd25, %rd1, %rd24;
	ld.global.v2.f32 	{%f181, %f182}, [%rd25];
	mul.f32 	%f183, %f180, %f182;
	fma.rn.f32 	%f184, %f179, %f181, %f183;
	add.f32 	%f203, %f203, %f184;
	mul.f32 	%f185, %f180, %f181;
	mul.f32 	%f186, %f179, %f182;
	sub.f32 	%f187, %f185, %f186;
	add.f32 	%f202, %f202, %f187;
$L__BB0_14:
	mad.lo.s32 	%r34, %r25, %r2, %r1;
	cvta.to.global.u64 	%rd26, %rd7;
	mul.wide.s32 	%rd27, %r34, 8;
	add.s64 	%rd28, %rd26, %rd27;
	st.global.v2.f32 	[%rd28], {%f203, %f202};
$L__BB0_15:
	ret;

}


// ===== COMPILED SASS (sm_100) =====

	.target	sm_100

	.elftype	@"ET_EXEC"


//--------------------- .note.nv.tkinfo           --------------------------
	.section	.note.nv.tkinfo,"",@"SHT_NOTE"
	.sectionflags	@"SHF_NOTE_NV_TKINFO"
	.tkinfo
        /*0018*/ 	.word	0x00000002
        /*0030*/ 	.string	""
        /*0030*/ 	.string	"ptxas"
        /*0030*/ 	.string	"Cuda compilation tools, release 13.0, V13.0.88"
        /*0030*/ 	.string	"Build cuda_13.0.r13.0/compiler.36424714_0"
        /*0030*/ 	.string	"-arch sm_100 -m 64 "



//--------------------- .note.nv.cuinfo           --------------------------
	.section	.note.nv.cuinfo,"",@"SHT_NOTE"
	.sectionflags	@"SHF_NOTE_NV_CUINFO"
        /*0018*/ 	.short	0x0002
        /*001a*/ 	.short	0x0064
        /*001c*/ 	.short	0x0082
	.zero		2


//--------------------- .nv.info                  --------------------------
	.section	.nv.info,"",@"SHT_CUDA_INFO"
	.align	4


	//----- nvinfo : EIATTR_REGCOUNT
	.align		4
        /*0000*/ 	.byte	0x04, 0x2f
        /*0002*/ 	.short	(.L_1 - .L_0)
	.align		4
.L_0:
        /*0004*/ 	.word	index@(_Z4corrPK6float2S1_iiPS_)
        /*0008*/ 	.word	0x00000020


	//----- nvinfo : EIATTR_FRAME_SIZE
	.align		4
.L_1:
        /*000c*/ 	.byte	0x04, 0x11
        /*000e*/ 	.short	(.L_3 - .L_2)
	.align		4
.L_2:
        /*0010*/ 	.word	index@(_Z4corrPK6float2S1_iiPS_)
        /*0014*/ 	.word	0x00000000


	//----- nvinfo : EIATTR_MIN_STACK_SIZE
	.align		4
.L_3:
        /*0018*/ 	.byte	0x04, 0x12
        /*001a*/ 	.short	(.L_5 - .L_4)
	.align		4
.L_4:
        /*001c*/ 	.word	index@(_Z4corrPK6float2S1_iiPS_)
        /*0020*/ 	.word	0x00000000
.L_5:


//--------------------- .nv.compat                --------------------------
	.section	.nv.compat,"",@"SHT_CUDA_COMPAT_INFO"
	.align	4
        /*0000*/ 	.byte	0x02, 0x09, 0x00, 0x00, 0x02, 0x02, 0x01, 0x00, 0x02, 0x05, 0x05, 0x00, 0x03, 0x07, 0x01, 0x01
        /*0010*/ 	.byte	0x02, 0x03, 0x00, 0x00, 0x02, 0x06, 0x01, 0x00, 0x04, 0x0b, 0x08, 0x00, 0x09, 0x00, 0x00, 0x00
        /*0020*/ 	.byte	0x00, 0x00, 0x00, 0x00


//--------------------- .nv.info._Z4corrPK6float2S1_iiPS_ --------------------------
	.section	.nv.info._Z4corrPK6float2S1_iiPS_,"",@"SHT_CUDA_INFO"
	.sectionflags	@""
	.align	4


	//----- nvinfo : EIATTR_CUDA_API_VERSION
	.align		4
        /*0000*/ 	.byte	0x04, 0x37
        /*0002*/ 	.short	(.L_7 - .L_6)
.L_6:
        /*0004*/ 	.word	0x00000082


	//----- nvinfo : EIATTR_KPARAM_INFO
	.align		4
.L_7:
        /*0008*/ 	.byte	0x04, 0x17
        /*000a*/ 	.short	(.L_9 - .L_8)
.L_8:
        /*000c*/ 	.word	0x00000000
        /*0010*/ 	.short	0x0004
        /*0012*/ 	.short	0x0018
        /*0014*/ 	.byte	0x00, 0xf5, 0x21, 0x00


	//----- nvinfo : EIATTR_KPARAM_INFO
	.align		4
.L_9:
        /*0018*/ 	.byte	0x04, 0x17
        /*001a*/ 	.short	(.L_11 - .L_10)
.L_10:
        /*001c*/ 	.word	0x00000000
        /*0020*/ 	.short	0x0003
        /*0022*/ 	.short	0x0014
        /*0024*/ 	.byte	0x00, 0xf0, 0x11, 0x00


	//----- nvinfo : EIATTR_KPARAM_INFO
	.align		4
.L_11:
        /*0028*/ 	.byte	0x04, 0x17
        /*002a*/ 	.short	(.L_13 - .L_12)
.L_12:
        /*002c*/ 	.word	0x00000000
        /*0030*/ 	.short	0x0002
        /*0032*/ 	.short	0x0010
        /*0034*/ 	.byte	0x00, 0xf0, 0x11, 0x00


	//----- nvinfo : EIATTR_KPARAM_INFO
	.align		4
.L_13:
        /*0038*/ 	.byte	0x04, 0x17
        /*003a*/ 	.short	(.L_15 - .L_14)
.L_14:
        /*003c*/ 	.word	0x00000000
        /*0040*/ 	.short	0x0001
        /*0042*/ 	.short	0x0008
        /*0044*/ 	.byte	0x00, 0xf5, 0x21, 0x00


	//----- nvinfo : EIATTR_KPARAM_INFO
	.align		4
.L_15:
        /*0048*/ 	.byte	0x04, 0x17
        /*004a*/ 	.short	(.L_17 - .L_16)
.L_16:
        /*004c*/ 	.word	0x00000000
        /*0050*/ 	.short	0x0000
        /*0052*/ 	.short	0x0000
        /*0054*/ 	.byte	0x00, 0xf5, 0x21, 0x00


	//----- nvinfo : EIATTR_SPARSE_MMA_MASK
	.align		4
.L_17:
        /*0058*/ 	.byte	0x03, 0x50
        /*005a*/ 	.short	0x0000


	//----- nvinfo : EIATTR_MAXREG_COUNT
	.align		4
        /*005c*/ 	.byte	0x03, 0x1b
        /*005e*/ 	.short	0x00ff


	//----- nvinfo : EIATTR_MERCURY_ISA_VERSION
	.align		4
        /*0060*/ 	.byte	0x03, 0x5f
        /*0062*/ 	.short	0x0101


	//----- nvinfo : EIATTR_VRC_CTA_INIT_COUNT
	.align		4
        /*0064*/ 	.byte	0x02, 0x4a
	.zero		1
	.zero		1


	//----- nvinfo : EIATTR_EXIT_INSTR_OFFSETS
	.align		4
        /*0068*/ 	.byte	0x04, 0x1c
        /*006a*/ 	.short	(.L_19 - .L_18)


	//   ....[0]....
.L_18:
        /*006c*/ 	.word	0x00000070


	//   ....[1]....
        /*0070*/ 	.word	0x000000d0


	//   ....[2]....
        /*0074*/ 	.word	0x00000c50


	//----- nvinfo : EIATTR_CBANK_PARAM_SIZE
	.align		4
.L_19:
        /*0078*/ 	.byte	0x03, 0x19
        /*007a*/ 	.short	0x0020


	//----- nvinfo : EIATTR_PARAM_CBANK
	.align		4
        /*007c*/ 	.byte	0x04, 0x0a
        /*007e*/ 	.short	(.L_21 - .L_20)
	.align		4
.L_20:
        /*0080*/ 	.word	index@(.nv.constant0._Z4corrPK6float2S1_iiPS_)
        /*0084*/ 	.short	0x0380
        /*0086*/ 	.short	0x0020


	//----- nvinfo : EIATTR_SW_WAR
	.align		4
.L_21:
        /*0088*/ 	.byte	0x04, 0x36
        /*008a*/ 	.short	(.L_23 - .L_22)
.L_22:
        /*008c*/ 	.word	0x00000008
.L_23:


//--------------------- .nv.callgraph             --------------------------
	.section	.nv.callgraph,"",@"SHT_CUDA_CALLGRAPH"
	.align	4
	.sectionentsize	8
	.align		4
        /*0000*/ 	.word	0x00000000
	.align		4
        /*0004*/ 	.word	0xffffffff
	.align		4
        /*0008*/ 	.word	0x00000000
	.align		4
        /*000c*/ 	.word	0xfffffffe
	.align		4
        /*0010*/ 	.word	0x00000000
	.align		4
        /*0014*/ 	.word	0xfffffffd
	.align		4
        /*0018*/ 	.word	0x00000000
	.align		4
        /*001c*/ 	.word	0xfffffffc


//--------------------- .text._Z4corrPK6float2S1_iiPS_ --------------------------
	.section	.text._Z4corrPK6float2S1_iiPS_,"ax",@progbits
	.align	128
        .global         _Z4corrPK6float2S1_iiPS_
        .type           _Z4corrPK6float2S1_iiPS_,@function
        .size           _Z4corrPK6float2S1_iiPS_,(.L_x_6 - _Z4corrPK6float2S1_iiPS_)
        .other          _Z4corrPK6float2S1_iiPS_,@"STO_CUDA_ENTRY STV_DEFAULT"
_Z4corrPK6float2S1_iiPS_:
.text._Z4corrPK6float2S1_iiPS_:
[----:B------:R-:W-:Y:S01]  /*0000*/  LDC R1, c[0x0][0x37c] ;  /* 0x0000df00ff017b82 */ /* 0x000fe20000000800 */
[----:B------:R-:W0:Y:S07]  /*0010*/  S2R R3, SR_TID.X ;  /* 0x0000000000037919 */ /* 0x000e2e0000002100 */
[----:B------:R-:W0:Y:S01]  /*0020*/  S2UR UR4, SR_CTAID.X ;  /* 0x00000000000479c3 */ /* 0x000e220000002500 */
[----:B------:R-:W1:Y:S07]  /*0030*/  LDCU UR11, c[0x0][0x394] ;  /* 0x00007280ff0b77ac */ /* 0x000e6e0008000800 */
[----:B------:R-:W0:Y:S02]  /*0040*/  LDC R22, c[0x0][0x360] ;  /* 0x0000d800ff167b82 */ /* 0x000e240000000800 */
[----:B0-----:R-:W-:-:S05]  /*0050*/  IMAD R22, R22, UR4, R3 ;  /* 0x0000000416167c24 */ /* 0x001fca000f8e0203 */
[----:B-1----:R-:W-:-:S13]  /*0060*/  ISETP.GE.AND P0, PT, R22, UR11, PT ;  /* 0x0000000b16007c0c */ /* 0x002fda000bf06270 */
[----:B------:R-:W-:Y:S05]  /*0070*/  @P0 EXIT ;  /* 0x000000000000094d */ /* 0x000fea0003800000 */
[----:B------:R-:W0:Y:S01]  /*0080*/  S2R R0, SR_TID.Y ;  /* 0x0000000000007919 */ /* 0x000e220000002200 */
[----:B------:R-:W0:Y:S08]  /*0090*/  S2UR UR4, SR_CTAID.Y ;  /* 0x00000000000479c3 */ /* 0x000e300000002600 */
[----:B------:R-:W0:Y:S02]  /*00a0*/  LDC R23, c[0x0][0x364] ;  /* 0x0000d900ff177b82 */ /* 0x000e240000000800 */
[----:B0-----:R-:W-:-:S05]  /*00b0*/  IMAD R23, R23, UR4, R0 ;  /* 0x0000000417177c24 */ /* 0x001fca000f8e0200 */
[----:B------:R-:W-:-:S13]  /*00c0*/  ISETP.GE.AND P0, PT, R23, UR11, PT ;  /* 0x0000000b17007c0c */ /* 0x000fda000bf06270 */
[----:B------:R-:W-:Y:S05]  /*00d0*/  @P0 EXIT ;  /* 0x000000000000094d */ /* 0x000fea0003800000 */
[----:B------:R-:W0:Y:S01]  /*00e0*/  LDCU UR7, c[0x0][0x390] ;  /* 0x00007200ff0777ac */ /* 0x000e220008000800 */
[----:B------:R-:W-:Y:S01]  /*00f0*/  CS2R R2, SRZ ;  /* 0x0000000000027805 */ /* 0x000fe2000001ff00 */
[----:B------:R-:W1:Y:S01]  /*0100*/  LDCU.64 UR12, c[0x0][0x358] ;  /* 0x00006b00ff0c77ac */ /* 0x000e620008000a00 */
[----:B0-----:R-:W-:-:S09]  /*0110*/  UISETP.GE.AND UP0, UPT, UR7, 0x1, UPT ;  /* 0x000000010700788c */ /* 0x001fd2000bf06270 */
[----:B-1----:R-:W-:Y:S05]  /*0120*/  BRA.U !UP0, `(.L_x_0) ;  /* 0x0000000908b87547 */ /* 0x002fea000b800000 */
[----:B------:R-:W-:Y:S02]  /*0130*/  UISETP.GE.U32.AND UP1, UPT, UR7, 0x8, UPT ;  /* 0x000000080700788c */ /* 0x000fe4000bf26070 */
[----:B------:R-:W-:Y:S01]  /*0140*/  IMAD R25, R22, UR7, RZ ;  /* 0x0000000716197c24 */ /* 0x000fe2000f8e02ff */
[----:B------:R-:W-:Y:S02]  /*0150*/  ULOP3.LUT UR10, UR7, 0x7, URZ, 0xc0, !UPT ;  /* 0x00000007070a7892 */ /* 0x000fe4000f8ec0ff */
[----:B------:R-:W-:Y:S01]  /*0160*/  IMAD R24, R23, UR7, RZ ;  /* 0x0000000717187c24 */ /* 0x000fe2000f8e02ff */
[----:B------:R-:W-:Y:S01]  /*0170*/  CS2R R2, SRZ ;  /* 0x0000000000027805 */ /* 0x000fe2000001ff00 */
[----:B------:R-:W-:Y:S02]  /*0180*/  UISETP.NE.AND UP0, UPT, UR10, URZ, UPT ;  /* 0x000000ff0a00728c */ /* 0x000fe4000bf05270 */
[----:B------:R-:W-:Y:S09]  /*0190*/  BRA.U !UP1, `(.L_x_1) ;  /* 0x0000000509507547 */ /* 0x000ff2000b800000 */
[----:B------:R-:W0:Y:S01]  /*01a0*/  LDC.64 R4, c[0x0][0x388] ;  /* 0x0000e200ff047b82 */ /* 0x000e220000000a00 */
[----:B------:R-:W1:Y:S01]  /*01b0*/  LDCU.64 UR8, c[0x0][0x380] ;  /* 0x00007000ff0877ac */ /* 0x000e620008000a00 */
[----:B------:R-:W-:Y:S01]  /*01c0*/  HFMA2 R2, -RZ, RZ, 0, 0 ;  /* 0x00000000ff027431 */ /* 0x000fe200000001ff */
[----:B------:R-:W-:-:S04]  /*01d0*/  ULOP3.LUT UR4, UR7, 0x7ffffff8, URZ, 0xc0, !UPT ;  /* 0x7ffffff807047892 */ /* 0x000fc8000f8ec0ff */
[----:B------:R-:W-:Y:S02]  /*01e0*/  UIADD3 UR4, UPT, UPT, -UR4, URZ, URZ ;  /* 0x000000ff04047290 */ /* 0x000fe4000fffe1ff */
[----:B-1----:R-:W-:-:S04]  /*01f0*/  UIADD3 UR5, UP1, UPT, UR8, 0x20, URZ ;  /* 0x0000002008057890 */ /* 0x002fc8000ff3e0ff */
[----:B------:R-:W-:Y:S01]  /*0200*/  UIADD3.X UR6, UPT, UPT, URZ, UR9, URZ, UP1, !UPT ;  /* 0x00000009ff067290 */ /* 0x000fe20008ffe4ff */
[----:B0-----:R-:W-:-:S03]  /*0210*/  IMAD.WIDE.U32 R4, R24, 0x8, R4 ;  /* 0x0000000818047825 */ /* 0x001fc600078e0004 */
[----:B------:R-:W-:-:S04]  /*0220*/  IADD3 R12, P0, PT, R4, 0x20, RZ ;  /* 0x00000020040c7810 */ /* 0x000fc80007f1e0ff */
[----:B------:R-:W-:-:S09]  /*0230*/  IADD3.X R13, PT, PT, RZ, R5, RZ, P0, !PT ;  /* 0x00000005ff0d7210 */ /* 0x000fd200007fe4ff */
.L_x_2:
[----:B------:R-:W-:Y:S01]  /*0240*/  MOV R26, UR5 ;  /* 0x00000005001a7c02 */ /* 0x000fe20008000f00 */
[----:B------:R-:W2:Y:S01]  /*0250*/  LDG.E.64 R4, desc[UR12][R12.64+-0x20] ;  /* 0xffffe00c0c047981 */ /* 0x000ea2000c1e1b00 */
[----:B------:R-:W-:-:S03]  /*0260*/  MOV R27, UR6 ;  /* 0x00000006001b7c02 */ /* 0x000fc60008000f00 */
[----:B------:R-:W3:Y:S01]  /*0270*/  LDG.E.64 R8, desc[UR12][R12.64+-0x18] ;  /* 0xffffe80c0c087981 */ /* 0x000ee2000c1e1b00 */
[----:B------:R-:W-:-:S03]  /*0280*/  IMAD.WIDE R26, R25, 0x8, R26 ;  /* 0x00000008191a7825 */ /* 0x000fc600078e021a */
[----:B------:R-:W4:Y:S04]  /*0290*/  LDG.E.64 R20, desc[UR12][R12.64+-0x10] ;  /* 0xfffff00c0c147981 */ /* 0x000f28000c1e1b00 */
[----:B------:R-:W2:Y:S04]  /*02a0*/  LDG.E.64 R6, desc[UR12][R26.64+-0x20] ;  /* 0xffffe00c1a067981 */ /* 0x000ea8000c1e1b00 */
[----:B------:R-:W3:Y:S04]  /*02b0*/  LDG.E.64 R10, desc[UR12][R26.64+-0x18] ;  /* 0xffffe80c1a0a7981 */ /* 0x000ee8000c1e1b00 */
[----:B------:R-:W4:Y:S04]  /*02c0*/  LDG.E.64 R18, desc[UR12][R26.64+-0x10] ;  /* 0xfffff00c1a127981 */ /* 0x000f28000c1e1b00 */
[----:B------:R-:W5:Y:S01]  /*02d0*/  LDG.E.64 R16, desc[UR12][R26.64+-0x8] ;  /* 0xfffff80c1a107981 */ /* 0x000f62000c1e1b00 */
[-C--:B--2---:R-:W-:Y:S01]  /*02e0*/  FMUL R15, R7, R5.reuse ;  /* 0x00000005070f7220 */ /* 0x084fe20000400000 */
[----:B------:R-:W-:-:S03]  /*02f0*/  FMUL R0, R6, R5 ;  /* 0x0000000506007220 */ /* 0x000fc60000400000 */
[-C--:B------:R-:W-:Y:S02]  /*0300*/  FFMA R5, R6, R4.reuse, R15 ;  /* 0x0000000406057223 */ /* 0x080fe4000000000f */
[----:B------:R-:W5:Y:S01]  /*0310*/  LDG.E.64 R14, desc[UR12][R12.64+-0x8] ;  /* 0xfffff80c0c0e7981 */ /* 0x000f62000c1e1b00 */
[----:B------:R-:W-:Y:S01]  /*0320*/  FFMA R0, R7, R4, -R0 ;  /* 0x0000000407007223 */ /* 0x000fe20000000800 */
[-C--:B---3--:R-:W-:Y:S01]  /*0330*/  FMUL R7, R11, R9.reuse ;  /* 0x000000090b077220 */ /* 0x088fe20000400000 */
[C---:B------:R-:W-:Y:S01]  /*0340*/  FMUL R9, R10.reuse, R9 ;  /* 0x000000090a097220 */ /* 0x040fe20000400000 */
[----:B------:R-:W-:Y:S02]  /*0350*/  FADD R5, R5, R2 ;  /* 0x0000000205057221 */ /* 0x000fe40000000000 */
[----:B------:R-:W-:Y:S01]  /*0360*/  FFMA R10, R10, R8, R7 ;  /* 0x000000080a0a7223 */ /* 0x000fe20000000007 */
[----:B------:R-:W-:Y:S01]  /*0370*/  FADD R0, R0, R3 ;  /* 0x0000000300007221 */ /* 0x000fe20000000000 */
[----:B------:R-:W-:Y:S01]  /*0380*/  FFMA R11, R8, R11, -R9 ;  /* 0x0000000b080b7223 */ /* 0x000fe20000000809 */
[-C--:B----4-:R-:W-:Y:S01]  /*0390*/  FMUL R9, R18, R21.reuse ;  /* 0x0000001512097220 */ /* 0x090fe20000400000 */
[----:B------:R-:W-:Y:S01]  /*03a0*/  FADD R10, R5, R10 ;  /* 0x0000000a050a7221 */ /* 0x000fe20000000000 */
[----:B------:R-:W2:Y:S01]  /*03b0*/  LDG.E.64 R2, desc[UR12][R12.64] ;  /* 0x0000000c0c027981 */ /* 0x000ea2000c1e1b00 */
[----:B------:R-:W-:Y:S01]  /*03c0*/  FMUL R7, R19, R21 ;  /* 0x0000001513077220 */ /* 0x000fe20000400000 */
[----:B------:R-:W-:-:S02]  /*03d0*/  FADD R11, R0, R11 ;  /* 0x0000000b000b7221 */ /* 0x000fc40000000000 */
[----:B------:R-:W2:Y:S01]  /*03e0*/  LDG.E.64 R4, desc[UR12][R26.64] ;  /* 0x0000000c1a047981 */ /* 0x000ea2000c1e1b00 */
[----:B------:R-:W-:Y:S01]  /*03f0*/  FFMA R0, R20, R19, -R9 ;  /* 0x0000001314007223 */ /* 0x000fe20000000809 */
[----:B------:R-:W-:Y:S02]  /*0400*/  FFMA R21, R18, R20, R7 ;  /* 0x0000001412157223 */ /* 0x000fe40000000007 */
[----:B------:R-:W3:Y:S04]  /*0410*/  LDG.E.64 R6, desc[UR12][R12.64+0x8] ;  /* 0x0000080c0c067981 */ /* 0x000ee8000c1e1b00 */
[----:B------:R-:W3:Y:S01]  /*0420*/  LDG.E.64 R8, desc[UR12][R26.64+0x8] ;  /* 0x0000080c1a087981 */ /* 0x000ee2000c1e1b00 */
[----:B------:R-:W-:Y:S01]  /*0430*/  FADD R29, R10, R21 ;  /* 0x000000150a1d7221 */ /* 0x000fe20000000000 */
[----:B------:R-:W-:-:S02]  /*0440*/  FADD R0, R11, R0 ;  /* 0x000000000b007221 */ /* 0x000fc40000000000 */
[----:B------:R-:W4:Y:S04]  /*0450*/  LDG.E.64 R10, desc[UR12][R26.64+0x18] ;  /* 0x0000180c1a0a7981 */ /* 0x000f28000c1e1b00 */
[----:B------:R-:W4:Y:S01]  /*0460*/  LDG.E.64 R20, desc[UR12][R12.64+0x18] ;  /* 0x0000180c0c147981 */ /* 0x000f22000c1e1b00 */
[-C--:B-----5:R-:W-:Y:S01]  /*0470*/  FMUL R19, R17, R15.reuse ;  /* 0x0000000f11137220 */ /* 0x0a0fe20000400000 */
[----:B------:R-:W-:-:S03]  /*0480*/  FMUL R15, R16, R15 ;  /* 0x0000000f100f7220 */ /* 0x000fc60000400000 */
[----:B------:R-:W-:Y:S01]  /*0490*/  FFMA R18, R16, R14, R19 ;  /* 0x0000000e10127223 */ /* 0x000fe20000000013 */
[----:B------:R-:W-:Y:S02]  /*04a0*/  FFMA R19, R14, R17, -R15 ;  /* 0x000000110e137223 */ /* 0x000fe4000000080f */
[----:B------:R0:W5:Y:S04]  /*04b0*/  LDG.E.64 R14, desc[UR12][R12.64+0x10] ;  /* 0x0000100c0c0e7981 */ /* 0x000168000c1e1b00 */
[----:B------:R-:W5:Y:S01]  /*04c0*/  LDG.E.64 R16, desc[UR12][R26.64+0x10] ;  /* 0x0000100c1a107981 */ /* 0x000f62000c1e1b00 */
[----:B------:R-:W-:Y:S01]  /*04d0*/  FADD R18, R29, R18 ;  /* 0x000000121d127221 */ /* 0x000fe20000000000 */
[-C--:B--2---:R-:W-:Y:S01]  /*04e0*/  FMUL R29, R5, R3.reuse ;  /* 0x00000003051d7220 */ /* 0x084fe20000400000 */
[----:B------:R-:W-:Y:S01]  /*04f0*/  FMUL R3, R4, R3 ;  /* 0x0000000304037220 */ /* 0x000fe20000400000 */
[----:B------:R-:W-:-:S03]  /*0500*/  FADD R0, R0, R19 ;  /* 0x0000001300007221 */ /* 0x000fc60000000000 */
[----:B------:R-:W-:Y:S01]  /*0510*/  FFMA R3, R2, R5, -R3 ;  /* 0x0000000502037223 */ /* 0x000fe20000000803 */
[----:B------:R-:W-:Y:S01]  /*0520*/  FFMA R29, R4, R2, R29 ;  /* 0x00000002041d7223 */ /* 0x000fe2000000001d */
[-C--:B---3--:R-:W-:Y:S01]  /*0530*/  FMUL R5, R9, R7.reuse ;  /* 0x0000000709057220 */ /* 0x088fe20000400000 */
[----:B------:R-:W-:Y:S01]  /*0540*/  FMUL R7, R8, R7 ;  /* 0x0000000708077220 */ /* 0x000fe20000400000 */
[----:B------:R-:W-:Y:S01]  /*0550*/  FADD R0, R0, R3 ;  /* 0x0000000300007221 */ /* 0x000fe20000000000 */
[----:B------:R-:W-:Y:S01]  /*0560*/  UIADD3 UR4, UPT, UPT, UR4, 0x8, URZ ;  /* 0x0000000804047890 */ /* 0x000fe2000fffe0ff */
[----:B------:R-:W-:Y:S01]  /*0570*/  FADD R18, R18, R29 ;  /* 0x0000001d12127221 */ /* 0x000fe20000000000 */
[----:B------:R-:W-:Y:S01]  /*0580*/  FFMA R5, R8, R6, R5 ;  /* 0x0000000608057223 */ /* 0x000fe20000000005 */
[----:B------:R-:W-:Y:S01]  /*0590*/  FFMA R7, R6, R9, -R7 ;  /* 0x0000000906077223 */ /* 0x000fe20000000807 */
[----:B------:R-:W-:Y:S02]  /*05a0*/  UISETP.NE.AND UP1, UPT, UR4, URZ, UPT ;  /* 0x000000ff0400728c */ /* 0x000fe4000bf25270 */
[----:B------:R-:W-:Y:S01]  /*05b0*/  FADD R5, R18, R5 ;  /* 0x0000000512057221 */ /* 0x000fe20000000000 */
[----:B------:R-:W-:Y:S01]  /*05c0*/  FADD R0, R0, R7 ;  /* 0x0000000700007221 */ /* 0x000fe20000000000 */
[----:B0-----:R-:W-:-:S02]  /*05d0*/  IADD3 R12, P0, PT, R12, 0x40, RZ ;  /* 0x000000400c0c7810 */ /* 0x001fc40007f1e0ff */
[----:B------:R-:W-:Y:S02]  /*05e0*/  IADD3 R24, PT, PT, R24, 0x8, RZ ;  /* 0x0000000818187810 */ /* 0x000fe40007ffe0ff */
[----:B------:R-:W-:Y:S02]  /*05f0*/  IADD3.X R13, PT, PT, RZ, R13, RZ, P0, !PT ;  /* 0x0000000dff0d7210 */ /* 0x000fe400007fe4ff */
[----:B------:R-:W-:Y:S01]  /*0600*/  IADD3 R25, PT, PT, R25, 0x8, RZ ;  /* 0x0000000819197810 */ /* 0x000fe20007ffe0ff */
[-C--:B-----5:R-:W-:Y:S01]  /*0610*/  FMUL R3, R17, R15.reuse ;  /* 0x0000000f11037220 */ /* 0x0a0fe20000400000 */
[----:B------:R-:W-:-:S03]  /*0620*/  FMUL R15, R16, R15 ;  /* 0x0000000f100f7220 */ /* 0x000fc60000400000 */
[----:B------:R-:W-:Y:S01]  /*0630*/  FFMA R16, R16, R14, R3 ;  /* 0x0000000e10107223 */ /* 0x000fe20000000003 */
[----:B----4-:R-:W-:Y:S01]  /*0640*/  FMUL R3, R11, R21 ;  /* 0x000000150b037220 */ /* 0x010fe20000400000 */
[----:B------:R-:W-:Y:S01]  /*0650*/  FFMA R15, R14, R17, -R15 ;  /* 0x000000110e0f7223 */ /* 0x000fe2000000080f */
[C---:B------:R-:W-:Y:S01]  /*0660*/  FMUL R21, R10.reuse, R21 ;  /* 0x000000150a157220 */ /* 0x040fe20000400000 */
[----:B------:R-:W-:Y:S01]  /*0670*/  FADD R5, R5, R16 ;  /* 0x0000001005057221 */ /* 0x000fe20000000000 */
[----:B------:R-:W-:Y:S01]  /*0680*/  FFMA R2, R10, R20, R3 ;  /* 0x000000140a027223 */ /* 0x000fe20000000003 */
[----:B------:R-:W-:Y:S01]  /*0690*/  FADD R0, R0, R15 ;  /* 0x0000000f00007221 */ /* 0x000fe20000000000 */
[----:B------:R-:W-:Y:S02]  /*06a0*/  FFMA R21, R20, R11, -R21 ;  /* 0x0000000b14157223 */ /* 0x000fe40000000815 */
[----:B------:R-:W-:Y:S02]  /*06b0*/  FADD R2, R5, R2 ;  /* 0x0000000205027221 */ /* 0x000fe40000000000 */
[----:B------:R-:W-:Y:S01]  /*06c0*/  FADD R3, R0, R21 ;  /* 0x0000001500037221 */ /* 0x000fe20000000000 */
[----:B------:R-:W-:Y:S06]  /*06d0*/  BRA.U UP1, `(.L_x_2) ;  /* 0xfffffff901d87547 */ /* 0x000fec000b83ffff */
.L_x_1:
[----:B------:R-:W-:Y:S05]  /*06e0*/  BRA.U !UP0, `(.L_x_0) ;  /* 0x0000000508487547 */ /* 0x000fea000b800000 */
[----:B------:R-:W-:Y:S02]  /*06f0*/  UISETP.GE.U32.AND UP0, UPT, UR10, 0x4, UPT ;  /* 0x000000040a00788c */ /* 0x000fe4000bf06070 */
[----:B------:R-:W-:-:S04]  /*0700*/  ULOP3.LUT UR5, UR7, 0x3, URZ, 0xc0, !UPT ;  /* 0x0000000307057892 */ /* 0x000fc8000f8ec0ff */
[----:B------:R-:W-:-:S03]  /*0710*/  UISETP.NE.AND UP1, UPT, UR5, URZ, UPT ;  /* 0x000000ff0500728c */ /* 0x000fc6000bf25270 */
[----:B------:R-:W-:Y:S08]  /*0720*/  BRA.U !UP0, `(.L_x_3) ;  /* 0x0000000108987547 */ /* 0x000ff0000b800000 */
[----:B------:R-:W0:Y:S08]  /*0730*/  LDC.64 R20, c[0x0][0x380] ;  /* 0x0000e000ff147b82 */ /* 0x000e300000000a00 */
[----:B------:R-:W1:Y:S01]  /*0740*/  LDC.64 R4, c[0x0][0x388] ;  /* 0x0000e200ff047b82 */ /* 0x000e620000000a00 */
[----:B0-----:R-:W-:-:S05]  /*0750*/  IMAD.WIDE R20, R25, 0x8, R20 ;  /* 0x0000000819147825 */ /* 0x001fca00078e0214 */
[----:B------:R-:W2:Y:S01]  /*0760*/  LDG.E.64 R8, desc[UR12][R20.64+0x8] ;  /* 0x0000080c14087981 */ /* 0x000ea2000c1e1b00 */
[----:B-1----:R-:W-:-:S03]  /*0770*/  IMAD.WIDE.U32 R26, R24, 0x8, R4 ;  /* 0x00000008181a7825 */ /* 0x002fc600078e0004 */
[----:B------:R-:W3:Y:S04]  /*0780*/  LDG.E.64 R12, desc[UR12][R20.64+0x10] ;  /* 0x0000100c140c7981 */ /* 0x000ee8000c1e1b00 */
[----:B------:R-:W4:Y:S04]  /*0790*/  LDG.E.64 R4, desc[UR12][R20.64] ;  /* 0x0000000c14047981 */ /* 0x000f28000c1e1b00 */
[----:B------:R-:W4:Y:S04]  /*07a0*/  LDG.E.64 R6, desc[UR12][R26.64] ;  /* 0x0000000c1a067981 */ /* 0x000f28000c1e1b00 */
[----:B------:R-:W2:Y:S04]  /*07b0*/  LDG.E.64 R10, desc[UR12][R26.64+0x8] ;  /* 0x0000080c1a0a7981 */ /* 0x000ea8000c1e1b00 */
[----:B------:R-:W3:Y:S04]  /*07c0*/  LDG.E.64 R14, desc[UR12][R26.64+0x10] ;  /* 0x0000100c1a0e7981 */ /* 0x000ee8000c1e1b00 */
[----:B------:R-:W5:Y:S04]  /*07d0*/  LDG.E.64 R16, desc[UR12][R20.64+0x18] ;  /* 0x0000180c14107981 */ /* 0x000f68000c1e1b00 */
[----:B------:R-:W5:Y:S01]  /*07e0*/  LDG.E.64 R18, desc[UR12][R26.64+0x18] ;  /* 0x0000180c1a127981 */ /* 0x000f62000c1e1b00 */
[----:B------:R-:W-:-:S02]  /*07f0*/  IADD3 R25, PT, PT, R25, 0x4, RZ ;  /* 0x0000000419197810 */ /* 0x000fc40007ffe0ff */
[----:B------:R-:W-:Y:S01]  /*0800*/  IADD3 R24, PT, PT, R24, 0x4, RZ ;  /* 0x0000000418187810 */ /* 0x000fe20007ffe0ff */
[-C--:B----4-:R-:W-:Y:S01]  /*0810*/  FMUL R0, R4, R7.reuse ;  /* 0x0000000704007220 */ /* 0x090fe20000400000 */
[----:B------:R-:W-:-:S03]  /*0820*/  FMUL R29, R5, R7 ;  /* 0x00000007051d7220 */ /* 0x000fc60000400000 */
[-C--:B------:R-:W-:Y:S01]  /*0830*/  FFMA R0, R5, R6.reuse, -R0 ;  /* 0x0000000605007223 */ /* 0x080fe20000000800 */
[----:B------:R-:W-:Y:S01]  /*0840*/  FFMA R29, R4, R6, R29 ;  /* 0x00000006041d7223 */ /* 0x000fe2000000001d */
[-C--:B--2---:R-:W-:Y:S01]  /*0850*/  FMUL R7, R9, R11.reuse ;  /* 0x0000000b09077220 */ /* 0x084fe20000400000 */
[----:B------:R-:W-:Y:S01]  /*0860*/  FMUL R11, R8, R11 ;  /* 0x0000000b080b7220 */ /* 0x000fe20000400000 */
[----:B------:R-:W-:Y:S01]  /*0870*/  FADD R0, R3, R0 ;  /* 0x0000000003007221 */ /* 0x000fe20000000000 */
[----:B------:R-:W-:Y:S01]  /*0880*/  FADD R29, R2, R29 ;  /* 0x0000001d021d7221 */ /* 0x000fe20000000000 */
[----:B------:R-:W-:Y:S01]  /*0890*/  FFMA R8, R8, R10, R7 ;  /* 0x0000000a08087223 */ /* 0x000fe20000000007 */
[----:B---3--:R-:W-:Y:S01]  /*08a0*/  FMUL R3, R13, R15 ;  /* 0x0000000f0d037220 */ /* 0x008fe20000400000 */
[----:B------:R-:W-:Y:S01]  /*08b0*/  FFMA R11, R10, R9, -R11 ;  /* 0x000000090a0b7223 */ /* 0x000fe2000000080b */
[C---:B------:R-:W-:Y:S01]  /*08c0*/  FMUL R15, R12.reuse, R15 ;  /* 0x0000000f0c0f7220 */ /* 0x040fe20000400000 */
[----:B------:R-:W-:Y:S01]  /*08d0*/  FADD R8, R29, R8 ;  /* 0x000000081d087221 */ /* 0x000fe20000000000 */
[----:B------:R-:W-:Y:S01]  /*08e0*/  FFMA R3, R12, R14, R3 ;  /* 0x0000000e0c037223 */ /* 0x000fe20000000003 */
[----:B-----5:R-:W-:Y:S01]  /*08f0*/  FMUL R5, R17, R19 ;  /* 0x0000001311057220 */ /* 0x020fe20000400000 */
[----:B------:R-:W-:Y:S01]  /*0900*/  FADD R0, R0, R11 ;  /* 0x0000000b00007221 */ /* 0x000fe20000000000 */
[----:B------:R-:W-:Y:S01]  /*0910*/  FFMA R15, R14, R13, -R15 ;  /* 0x0000000d0e0f7223 */ /* 0x000fe2000000080f */
[----:B------:R-:W-:Y:S01]  /*0920*/  FMUL R19, R16, R19 ;  /* 0x0000001310137220 */ /* 0x000fe20000400000 */
[----:B------:R-:W-:Y:S01]  /*0930*/  FADD R3, R8, R3 ;  /* 0x0000000308037221 */ /* 0x000fe20000000000 */
[----:B------:R-:W-:Y:S01]  /*0940*/  FFMA R2, R16, R18, R5 ;  /* 0x0000001210027223 */ /* 0x000fe20000000005 */
[----:B------:R-:W-:Y:S01]  /*0950*/  FADD R0, R0, R15 ;  /* 0x0000000f00007221 */ /* 0x000fe20000000000 */
[----:B------:R-:W-:-:S02]  /*0960*/  FFMA R19, R18, R17, -R19 ;  /* 0x0000001112137223 */ /* 0x000fc40000000813 */
[----:B------:R-:W-:Y:S02]  /*0970*/  FADD R2, R3, R2 ;  /* 0x0000000203027221 */ /* 0x000fe40000000000 */
[----:B------:R-:W-:-:S07]  /*0980*/  FADD R3, R0, R19 ;  /* 0x0000001300037221 */ /* 0x000fce0000000000 */
.L_x_3:
[----:B------:R-:W-:Y:S05]  /*0990*/  BRA.U !UP1, `(.L_x_0) ;  /* 0x00000001099c7547 */ /* 0x000fea000b800000 */
[----:B------:R-:W-:Y:S02]  /*09a0*/  UISETP.NE.AND UP0, UPT, UR5, 0x1, UPT ;  /* 0x000000010500788c */ /* 0x000fe4000bf05270 */
[----:B------:R-:W-:-:S04]  /*09b0*/  ULOP3.LUT UR4, UR7, 0x1, URZ, 0xc0, !UPT ;  /* 0x0000000107047892 */ /* 0x000fc8000f8ec0ff */
[----:B------:R-:W-:-:S03]  /*09c0*/  UISETP.NE.U32.AND UP1, UPT, UR4, 0x1, UPT ;  /* 0x000000010400788c */ /* 0x000fc6000bf25070 */
[----:B------:R-:W-:Y:S08]  /*09d0*/  BRA.U !UP0, `(.L_x_4) ;  /* 0x0000000108587547 */ /* 0x000ff0000b800000 */
[----:B------:R-:W0:Y:S08]  /*09e0*/  LDC.64 R4, c[0x0][0x380] ;  /* 0x0000e000ff047b82 */ /* 0x000e300000000a00 */
[----:B------:R-:W1:Y:S01]  /*09f0*/  LDC.64 R6, c[0x0][0x388] ;  /* 0x0000e200ff067b82 */ /* 0x000e620000000a00 */
[----:B0-----:R-:W-:-:S05]  /*0a00*/  IMAD.WIDE R12, R25, 0x8, R4 ;  /* 0x00000008190c7825 */ /* 0x001fca00078e0204 */
[----:B------:R-:W2:Y:S01]  /*0a10*/  LDG.E.64 R8, desc[UR12][R12.64] ;  /* 0x0000000c0c087981 */ /* 0x000ea2000c1e1b00 */
[----:B-1----:R-:W-:-:S03]  /*0a20*/  IMAD.WIDE.U32 R14, R24, 0x8, R6 ;  /* 0x00000008180e7825 */ /* 0x002fc600078e0006 */
[----:B------:R-:W3:Y:S04]  /*0a30*/  LDG.E.64 R4, desc[UR12][R12.64+0x8] ;  /* 0x0000080c0c047981 */ /* 0x000ee8000c1e1b00 */
[----:B------:R-:W2:Y:S04]  /*0a40*/  LDG.E.64 R10, desc[UR12][R14.64] ;  /* 0x0000000c0e0a7981 */ /* 0x000ea8000c1e1b00 */
[----:B------:R-:W3:Y:S01]  /*0a50*/  LDG.E.64 R6, desc[UR12][R14.64+0x8] ;  /* 0x0000080c0e067981 */ /* 0x000ee2000c1e1b00 */
[----:B------:R-:W-:Y:S02]  /*0a60*/  IADD3 R25, PT, PT, R25, 0x2, RZ ;  /* 0x0000000219197810 */ /* 0x000fe40007ffe0ff */
[----:B------:R-:W-:Y:S01]  /*0a70*/  IADD3 R24, PT, PT, R24, 0x2, RZ ;  /* 0x0000000218187810 */ /* 0x000fe20007ffe0ff */
[-C--:B--2---:R-:W-:Y:S01]  /*0a80*/  FMUL R17, R9, R11.reuse ;  /* 0x0000000b09117220 */ /* 0x084fe20000400000 */
[----:B------:R-:W-:Y:S01]  /*0a90*/  FMUL R0, R8, R11 ;  /* 0x0000000b08007220 */ /* 0x000fe20000400000 */
[----:B---3--:R-:W-:-:S02]  /*0aa0*/  FMUL R11, R5, R7 ;  /* 0x00000007050b7220 */ /* 0x008fc40000400000 */
[-C--:B------:R-:W-:Y:S01]  /*0ab0*/  FFMA R17, R8, R10.reuse, R17 ;  /* 0x0000000a08117223 */ /* 0x080fe20000000011 */
[----:B------:R-:W-:Y:S01]  /*0ac0*/  FFMA R0, R9, R10, -R0 ;  /* 0x0000000a09007223 */ /* 0x000fe20000000800 */
[C---:B------:R-:W-:Y:S01]  /*0ad0*/  FMUL R7, R4.reuse, R7 ;  /* 0x0000000704077220 */ /* 0x040fe20000400000 */
[----:B------:R-:W-:Y:S01]  /*0ae0*/  FFMA R11, R4, R6, R11 ;  /* 0x00000006040b7223 */ /* 0x000fe2000000000b */
[----:B------:R-:W-:Y:S01]  /*0af0*/  FADD R2, R2, R17 ;  /* 0x0000001102027221 */ /* 0x000fe20000000000 */
[----:B------:R-:W-:Y:S01]  /*0b00*/  FADD R0, R3, R0 ;  /* 0x0000000003007221 */ /* 0x000fe20000000000 */
[----:B------:R-:W-:Y:S02]  /*0b10*/  FFMA R7, R6, R5, -R7 ;  /* 0x0000000506077223 */ /* 0x000fe40000000807 */
[----:B------:R-:W-:Y:S02]  /*0b20*/  FADD R2, R2, R11 ;  /* 0x0000000b02027221 */ /* 0x000fe40000000000 */
[----:B------:R-:W-:-:S07]  /*0b30*/  FADD R3, R0, R7 ;  /* 0x0000000700037221 */ /* 0x000fce0000000000 */
.L_x_4:
[----:B------:R-:W-:Y:S05]  /*0b40*/  BRA.U UP1, `(.L_x_0) ;  /* 0x0000000101307547 */ /* 0x000fea000b800000 */
[----:B------:R-:W0:Y:S08]  /*0b50*/  LDC.64 R4, c[0x0][0x380] ;  /* 0x0000e000ff047b82 */ /* 0x000e300000000a00 */
[----:B------:R-:W1:Y:S01]  /*0b60*/  LDC.64 R6, c[0x0][0x388] ;  /* 0x0000e200ff067b82 */ /* 0x000e620000000a00 */
[----:B0-----:R-:W-:-:S06]  /*0b70*/  IMAD.WIDE R4, R25, 0x8, R4 ;  /* 0x0000000819047825 */ /* 0x001fcc00078e0204 */
[----:B------:R-:W2:Y:S01]  /*0b80*/  LDG.E.64 R4, desc[UR12][R4.64] ;  /* 0x0000000c04047981 */ /* 0x000ea2000c1e1b00 */
[----:B-1----:R-:W-:-:S06]  /*0b90*/  IMAD.WIDE.U32 R24, R24, 0x8, R6 ;  /* 0x0000000818187825 */ /* 0x002fcc00078e0006 */
[----:B------:R-:W2:Y:S02]  /*0ba0*/  LDG.E.64 R24, desc[UR12][R24.64] ;  /* 0x0000000c18187981 */ /* 0x000ea4000c1e1b00 */
[-C--:B--2---:R-:W-:Y:S01]  /*0bb0*/  FMUL R7, R5, R25.reuse ;  /* 0x0000001905077220 */ /* 0x084fe20000400000 */
[----:B------:R-:W-:-:S03]  /*0bc0*/  FMUL R0, R4, R25 ;  /* 0x0000001904007220 */ /* 0x000fc60000400000 */
[-C--:B------:R-:W-:Y:S01]  /*0bd0*/  FFMA R7, R4, R24.reuse, R7 ;  /* 0x0000001804077223 */ /* 0x080fe20000000007 */
[----:B------:R-:W-:-:S03]  /*0be0*/  FFMA R0, R5, R24, -R0 ;  /* 0x0000001805007223 */ /* 0x000fc60000000800 */
[----:B------:R-:W-:Y:S01]  /*0bf0*/  FADD R2, R2, R7 ;  /* 0x0000000702027221 */ /* 0x000fe20000000000 */
[----:B------:R-:W-:-:S07]  /*0c00*/  FADD R3, R3, R0 ;  /* 0x0000000003037221 */ /* 0x000fce0000000000 */
.L_x_0:
[----:B------:R-:W0:Y:S01]  /*0c10*/  LDC.64 R4, c[0x0][0x398] ;  /* 0x0000e600ff047b82 */ /* 0x000e220000000a00 */
[----:B------:R-:W-:-:S04]  /*0c20*/  IMAD R23, R23, UR11, R22 ;  /* 0x0000000b17177c24 */ /* 0x000fc8000f8e0216 */
[----:B0-----:R-:W-:-:S05]  /*0c30*/  IMAD.WIDE R4, R23, 0x8, R4 ;  /* 0x0000000817047825 */ /* 0x001fca00078e0204 */
[----:B------:R-:W-:Y:S01]  /*0c40*/  STG.E.64 desc[UR12][R4.64], R2 ;  /* 0x0000000204007986 */ /* 0x000fe2000c101b0c */
[----:B------:R-:W-:Y:S05]  /*0c50*/  EXIT ;  /* 0x000000000000794d */ /* 0x000fea0003800000 */
.L_x_5:
[----:B------:R-:W-:-:S00]  /*0c60*/  BRA `(.L_x_5) ;  /* 0xfffffffc00fc7947 */ /* 0x000fc0000383ffff */
[----:B------:R-:W-:-:S00]  /*0c70*/  NOP ;  /* 0x0000000000007918 */ /* 0x000fc00000000000 */
        /* <DEDUP_REMOVED lines=8> */
.L_x_6:


//--------------------- .nv.shared.reserved.0     --------------------------
	.section	.nv.shared.reserved.0,"aw",@nobits
	.weak		__nv_reservedSMEM_offset_0_alias
	.size		__nv_reservedSMEM_offset_0_alias, 0, 64
	.other		__nv_reservedSMEM_offset_0_alias,@"STO_CUDA_RESERVED_SHARED STV_DEFAULT"
__nv_reservedSMEM_offset_0_alias:
	.zero		0
	.zero		64


//--------------------- .nv.constant0._Z4corrPK6float2S1_iiPS_ --------------------------
	.section	.nv.constant0._Z4corrPK6float2S1_iiPS_,"a",@progbits
	.sectionflags	@""
	.align	4
.nv.constant0._Z4corrPK6float2S1_iiPS_:
	.zero		928


//--------------------- SYMBOLS --------------------------

	.type		.nv.reservedSmem.offset0,@object
	.size		.nv.reservedSmem.offset0,0x4
